//
// Generated by NVIDIA NVVM Compiler
//
// Compiler Build ID: CL-36424714
// Cuda compilation tools, release 13.0, V13.0.88
// Based on NVVM 20.0.0
//

.version 9.0
.target sm_100
.address_size 64

	// .globl	_Z8convolveiPfS_
// _ZZ8convolveiPfS_E7support has been demoted

.visible .entry _Z8convolveiPfS_(
	.param .u32 _Z8convolveiPfS__param_0,
	.param .u64 .ptr .align 1 _Z8convolveiPfS__param_1,
	.param .u64 .ptr .align 1 _Z8convolveiPfS__param_2
)
{
	.reg .pred 	%p<5>;
	.reg .b32 	%r<10>;
	.reg .b32 	%f<10>;
	.reg .b64 	%rd<9>;
	// demoted variable
	.shared .align 4 .b8 _ZZ8convolveiPfS_E7support[520];
	ld.param.u32 	%r4, [_Z8convolveiPfS__param_0];
	ld.param.u64 	%rd2, [_Z8convolveiPfS__param_1];
	ld.param.u64 	%rd3, [_Z8convolveiPfS__param_2];
	mov.u32 	%r5, %ctaid.x;
	mov.u32 	%r6, %ntid.x;
	mov.u32 	%r1, %tid.x;
	mad.lo.s32 	%r2, %r5, %r6, %r1;
	setp.ge.s32 	%p1, %r2, %r4;
	@%p1 bra 	$L__BB0_4;
	cvta.to.global.u64 	%rd4, %rd2;
	mul.wide.s32 	%rd5, %r2, 4;
	add.s64 	%rd1, %rd4, %rd5;
	ld.global.f32 	%f1, [%rd1];
	shl.b32 	%r7, %r1, 2;
	mov.u32 	%r8, _ZZ8convolveiPfS_E7support;
	add.s32 	%r3, %r8, %r7;
	st.shared.f32 	[%r3], %f1;
	setp.gt.u32 	%p2, %r1, 1;
	add.s32 	%r9, %r2, 128;
	setp.ge.s32 	%p3, %r9, %r4;
	or.pred  	%p4, %p2, %p3;
	@%p4 bra 	$L__BB0_3;
	ld.global.f32 	%f2, [%rd1+512];
	st.shared.f32 	[%r3+512], %f2;
$L__BB0_3:
	bar.sync 	0;
	ld.shared.f32 	%f3, [%r3];
	add.f32 	%f4, %f3, 0f00000000;
	ld.shared.f32 	%f5, [%r3+4];
	add.f32 	%f6, %f4, %f5;
	ld.shared.f32 	%f7, [%r3+8];
	add.f32 	%f8, %f6, %f7;
	div.rn.f32 	%f9, %f8, 0f40400000;
	cvta.to.global.u64 	%rd6, %rd3;
	add.s64 	%rd8, %rd6, %rd5;
	st.global.f32 	[%rd8], %f9;
$L__BB0_4:
	ret;

}


// ===== COMPILED SASS (sm_100) =====

	.target	sm_100

	.elftype	@"ET_EXEC"


//--------------------- .note.nv.tkinfo           --------------------------
	.section	.note.nv.tkinfo,"",@"SHT_NOTE"
	.sectionflags	@"SHF_NOTE_NV_TKINFO"
	.tkinfo
        /*0018*/ 	.word	0x00000002
        /*0030*/ 	.string	""
        /*0030*/ 	.string	"ptxas"
        /*0030*/ 	.string	"Cuda compilation tools, release 13.0, V13.0.88"
        /*0030*/ 	.string	"Build cuda_13.0.r13.0/compiler.36424714_0"
        /*0030*/ 	.string	"-arch sm_100 -m 64 "



//--------------------- .note.nv.cuinfo           --------------------------
	.section	.note.nv.cuinfo,"",@"SHT_NOTE"
	.sectionflags	@"SHF_NOTE_NV_CUINFO"
        /*0018*/ 	.short	0x0002
        /*001a*/ 	.short	0x0064
        /*001c*/ 	.short	0x0082
	.zero		2


//--------------------- .nv.info                  --------------------------
	.section	.nv.info,"",@"SHT_CUDA_INFO"
	.align	4


	//----- nvinfo : EIATTR_REGCOUNT
	.align		4
        /*0000*/ 	.byte	0x04, 0x2f
        /*0002*/ 	.short	(.L_1 - .L_0)
	.align		4
.L_0:
        /*0004*/ 	.word	index@(_Z8convolveiPfS_)
        /*0008*/ 	.word	0x0000000d


	//----- nvinfo : EIATTR_FRAME_SIZE
	.align		4
.L_1:
        /*000c*/ 	.byte	0x04, 0x11
        /*000e*/ 	.short	(.L_3 - .L_2)
	.align		4
.L_2:
        /*0010*/ 	.word	index@($__internal_0_$__cuda_sm3x_div_rn_noftz_f32_slowpath)
        /*0014*/ 	.word	0x00000000


	//----- nvinfo : EIATTR_FRAME_SIZE
	.align		4
.L_3:
        /*0018*/ 	.byte	0x04, 0x11
        /*001a*/ 	.short	(.L_5 - .L_4)
	.align		4
.L_4:
        /*001c*/ 	.word	index@(_Z8convolveiPfS_)
        /*0020*/ 	.word	0x00000000


	//----- nvinfo : EIATTR_MIN_STACK_SIZE
	.align		4
.L_5:
        /*0024*/ 	.byte	0x04, 0x12
        /*0026*/ 	.short	(.L_7 - .L_6)
	.align		4
.L_6:
        /*0028*/ 	.word	index@(_Z8convolveiPfS_)
        /*002c*/ 	.word	0x00000000
.L_7:


//--------------------- .nv.compat                --------------------------
	.section	.nv.compat,"",@"SHT_CUDA_COMPAT_INFO"
	.align	4
        /*0000*/ 	.byte	0x02, 0x09, 0x00, 0x00, 0x02, 0x02, 0x01, 0x00, 0x02, 0x05, 0x05, 0x00, 0x03, 0x07, 0x01, 0x01
        /*0010*/ 	.byte	0x02, 0x03, 0x00, 0x00, 0x02, 0x06, 0x01, 0x00, 0x04, 0x0b, 0x08, 0x00, 0x01, 0x00, 0x00, 0x00
        /*0020*/ 	.byte	0x00, 0x00, 0x00, 0x00


//--------------------- .nv.info._Z8convolveiPfS_ --------------------------
	.section	.nv.info._Z8convolveiPfS_,"",@"SHT_CUDA_INFO"
	.sectionflags	@""
	.align	4


	//----- nvinfo : EIATTR_CUDA_API_VERSION
	.align		4
        /*0000*/ 	.byte	0x04, 0x37
        /*0002*/ 	.short	(.L_9 - .L_8)
.L_8:
        /*0004*/ 	.word	0x00000082


	//----- nvinfo : EIATTR_KPARAM_INFO
	.align		4
.L_9:
        /*0008*/ 	.byte	0x04, 0x17
        /*000a*/ 	.short	(.L_11 - .L_10)
.L_10:
        /*000c*/ 	.word	0x00000000
        /*0010*/ 	.short	0x0002
        /*0012*/ 	.short	0x0010
        /*0014*/ 	.byte	0x00, 0xf5, 0x21, 0x00


	//----- nvinfo : EIATTR_KPARAM_INFO
	.align		4
.L_11:
        /*0018*/ 	.byte	0x04, 0x17
        /*001a*/ 	.short	(.L_13 - .L_12)
.L_12:
        /*001c*/ 	.word	0x00000000
        /*0020*/ 	.short	0x0001
        /*0022*/ 	.short	0x0008
        /*0024*/ 	.byte	0x00, 0xf5, 0x21, 0x00


	//----- nvinfo : EIATTR_KPARAM_INFO
	.align		4
.L_13:
        /*0028*/ 	.byte	0x04, 0x17
        /*002a*/ 	.short	(.L_15 - .L_14)
.L_14:
        /*002c*/ 	.word	0x00000000
        /*0030*/ 	.short	0x0000
        /*0032*/ 	.short	0x0000
        /*0034*/ 	.byte	0x00, 0xf0, 0x11, 0x00


	//----- nvinfo : EIATTR_SPARSE_MMA_MASK
	.align		4
.L_15:
        /*0038*/ 	.byte	0x03, 0x50
        /*003a*/ 	.short	0x0000


	//----- nvinfo : EIATTR_MAXREG_COUNT
	.align		4
        /*003c*/ 	.byte	0x03, 0x1b
        /*003e*/ 	.short	0x00ff


	//----- nvinfo : EIATTR_NUM_BARRIERS
	.align		4
        /*0040*/ 	.byte	0x02, 0x4c
        /*0042*/ 	.byte	0x01
	.zero		1


	//----- nvinfo : EIATTR_MERCURY_ISA_VERSION
	.align		4
        /*0044*/ 	.byte	0x03, 0x5f
        /*0046*/ 	.short	0x0101


	//----- nvinfo : EIATTR_VRC_CTA_INIT_COUNT
	.align		4
        /*0048*/ 	.byte	0x02, 0x4a
	.zero		1
	.zero		1


	//----- nvinfo : EIATTR_EXIT_INSTR_OFFSETS
	.align		4
        /*004c*/ 	.byte	0x04, 0x1c
        /*004e*/ 	.short	(.L_17 - .L_16)


	//   ....[0]....
.L_16:
        /*0050*/ 	.word	0x00000070


	//   ....[1]....
        /*0054*/ 	.word	0x000002d0


	//----- nvinfo : EIATTR_CRS_STACK_SIZE
	.align		4
.L_17:
        /*0058*/ 	.byte	0x04, 0x1e
        /*005a*/ 	.short	(.L_19 - .L_18)
.L_18:
        /*005c*/ 	.word	0x00000000


	//----- nvinfo : EIATTR_CBANK_PARAM_SIZE
	.align		4
.L_19:
        /*0060*/ 	.byte	0x03, 0x19
        /*0062*/ 	.short	0x0018


	//----- nvinfo : EIATTR_PARAM_CBANK
	.align		4
        /*0064*/ 	.byte	0x04, 0x0a
        /*0066*/ 	.short	(.L_21 - .L_20)
	.align		4
.L_20:
        /*0068*/ 	.word	index@(.nv.constant0._Z8convolveiPfS_)
        /*006c*/ 	.short	0x0380
        /*006e*/ 	.short	0x0018


	//----- nvinfo : EIATTR_SW_WAR
	.align		4
.L_21:
        /*0070*/ 	.byte	0x04, 0x36
        /*0072*/ 	.short	(.L_23 - .L_22)
.L_22:
        /*0074*/ 	.word	0x00000008
.L_23:


//--------------------- .nv.callgraph             --------------------------
	.section	.nv.callgraph,"",@"SHT_CUDA_CALLGRAPH"
	.align	4
	.sectionentsize	8
	.align		4
        /*0000*/ 	.word	0x00000000
	.align		4
        /*0004*/ 	.word	0xffffffff
	.align		4
        /*0008*/ 	.word	0x00000000
	.align		4
        /*000c*/ 	.word	0xfffffffe
	.align		4
        /*0010*/ 	.word	0x00000000
	.align		4
        /*0014*/ 	.word	0xfffffffd
	.align		4
        /*0018*/ 	.word	0x00000000
	.align		4
        /*001c*/ 	.word	0xfffffffc


//--------------------- .text._Z8convolveiPfS_    --------------------------
	.section	.text._Z8convolveiPfS_,"ax",@progbits
	.align	128
        .global         _Z8convolveiPfS_
        .type           _Z8convolveiPfS_,@function
        .size           _Z8convolveiPfS_,(.L_x_15 - _Z8convolveiPfS_)
        .other          _Z8convolveiPfS_,@"STO_CUDA_ENTRY STV_DEFAULT"
_Z8convolveiPfS_:
.text._Z8convolveiPfS_:
[----:B------:R-:W-:Y:S01]  /*0000*/  LDC R1, c[0x0][0x37c] ;  /* 0x0000df00ff017b82 */ /* 0x000fe20000000800 */
[----:B------:R-:W0:Y:S07]  /*0010*/  S2R R3, SR_TID.X ;  /* 0x0000000000037919 */ /* 0x000e2e0000002100 */
[----:B------:R-:W0:Y:S01]  /*0020*/  S2UR UR4, SR_CTAID.X ;  /* 0x00000000000479c3 */ /* 0x000e220000002500 */
[----:B------:R-:W1:Y:S07]  /*0030*/  LDCU UR5, c[0x0][0x380] ;  /* 0x00007000ff0577ac */ /* 0x000e6e0008000800 */
[----:B------:R-:W0:Y:S02]  /*0040*/  LDC R2, c[0x0][0x360] ;  /* 0x0000d800ff027b82 */ /* 0x000e240000000800 */
[----:B0-----:R-:W-:-:S05]  /*0050*/  IMAD R2, R2, UR4, R3 ;  /* 0x0000000402027c24 */ /* 0x001fca000f8e0203 */
[----:B-1----:R-:W-:-:S13]  /*0060*/  ISETP.GE.AND P0, PT, R2, UR5, PT ;  /* 0x0000000502007c0c */ /* 0x002fda000bf06270 */
[----:B------:R-:W-:Y:S05]  /*0070*/  @P0 EXIT ;  /* 0x000000000000094d */ /* 0x000fea0003800000 */
[----:B------:R-:W0:Y:S01]  /*0080*/  LDC.64 R4, c[0x0][0x388] ;  /* 0x0000e200ff047b82 */ /* 0x000e220000000a00 */
[----:B------:R-:W-:Y:S01]  /*0090*/  VIADD R0, R2, 0x80 ;  /* 0x0000008002007836 */ /* 0x000fe20000000000 */
[----:B------:R-:W1:Y:S04]  /*00a0*/  LDCU.64 UR6, c[0x0][0x358] ;  /* 0x00006b00ff0677ac */ /* 0x000e680008000a00 */
[----:B------:R-:W-:-:S04]  /*00b0*/  ISETP.GE.AND P0, PT, R0, UR5, PT ;  /* 0x0000000500007c0c */ /* 0x000fc8000bf06270 */
[----:B------:R-:W-:Y:S01]  /*00c0*/  ISETP.GT.U32.OR P0, PT, R3, 0x1, P0 ;  /* 0x000000010300780c */ /* 0x000fe20000704470 */
[----:B0-----:R-:W-:-:S05]  /*00d0*/  IMAD.WIDE R4, R2, 0x4, R4 ;  /* 0x0000000402047825 */ /* 0x001fca00078e0204 */
[----:B-1----:R-:W2:Y:S07]  /*00e0*/  LDG.E R0, desc[UR6][R4.64] ;  /* 0x0000000604007981 */ /* 0x002eae000c1e1900 */
[----:B------:R0:W3:Y:S01]  /*00f0*/  @!P0 LDG.E R6, desc[UR6][R4.64+0x200] ;  /* 0x0002000604068981 */ /* 0x0000e2000c1e1900 */
[----:B------:R-:W1:Y:S01]  /*0100*/  S2UR UR5, SR_CgaCtaId ;  /* 0x00000000000579c3 */ /* 0x000e620000008800 */
[----:B------:R-:W-:Y:S01]  /*0110*/  UMOV UR4, 0x400 ;  /* 0x0000040000047882 */ /* 0x000fe20000000000 */
[----:B------:R-:W-:Y:S01]  /*0120*/  BSSY.RECONVERGENT B1, `(.L_x_0) ;  /* 0x0000017000017945 */ /* 0x000fe20003800200 */
[----:B0-----:R-:W-:-:S02]  /*0130*/  IMAD.MOV.U32 R5, RZ, RZ, 0x3eaaaaab ;  /* 0x3eaaaaabff057424 */ /* 0x001fc400078e00ff */
[----:B------:R-:W-:-:S04]  /*0140*/  IMAD.MOV.U32 R4, RZ, RZ, 0x40400000 ;  /* 0x40400000ff047424 */ /* 0x000fc800078e00ff */
[----:B------:R-:W-:-:S04]  /*0150*/  FFMA R4, R5, -R4, 1 ;  /* 0x3f80000005047423 */ /* 0x000fc80000000804 */
[----:B------:R-:W-:Y:S01]  /*0160*/  FFMA R5, R4, R5, 0.3333333432674407959 ;  /* 0x3eaaaaab04057423 */ /* 0x000fe20000000005 */
[----:B-1----:R-:W-:-:S06]  /*0170*/  ULEA UR4, UR5, UR4, 0x18 ;  /* 0x0000000405047291 */ /* 0x002fcc000f8ec0ff */
[----:B------:R-:W-:-:S05]  /*0180*/  LEA R3, R3, UR4, 0x2 ;  /* 0x0000000403037c11 */ /* 0x000fca000f8e10ff */
[----:B--2---:R-:W-:Y:S04]  /*0190*/  STS [R3], R0 ;  /* 0x0000000003007388 */ /* 0x004fe80000000800 */
[----:B---3--:R-:W-:Y:S01]  /*01a0*/  @!P0 STS [R3+0x200], R6 ;  /* 0x0002000603008388 */ /* 0x008fe20000000800 */
[----:B------:R-:W-:Y:S06]  /*01b0*/  BAR.SYNC.DEFER_BLOCKING 0x0 ;  /* 0x0000000000007b1d */ /* 0x000fec0000010000 */
[----:B------:R-:W0:Y:S04]  /*01c0*/  LDS R7, [R3] ;  /* 0x0000000003077984 */ /* 0x000e280000000800 */
[----:B------:R-:W1:Y:S04]  /*01d0*/  LDS R8, [R3+0x4] ;  /* 0x0000040003087984 */ /* 0x000e680000000800 */
[----:B------:R-:W2:Y:S01]  /*01e0*/  LDS R10, [R3+0x8] ;  /* 0x00000800030a7984 */ /* 0x000ea20000000800 */
[----:B0-----:R-:W-:-:S04]  /*01f0*/  FADD R7, RZ, R7 ;  /* 0x00000007ff077221 */ /* 0x001fc80000000000 */
[----:B-1----:R-:W-:-:S04]  /*0200*/  FADD R7, R7, R8 ;  /* 0x0000000807077221 */ /* 0x002fc80000000000 */
[----:B--2---:R-:W-:-:S04]  /*0210*/  FADD R0, R7, R10 ;  /* 0x0000000a07007221 */ /* 0x004fc80000000000 */
[----:B------:R-:W0:Y:S01]  /*0220*/  FCHK P0, R0, 3 ;  /* 0x4040000000007902 */ /* 0x000e220000000000 */
[----:B------:R-:W-:-:S04]  /*0230*/  FFMA R4, R0, R5, RZ ;  /* 0x0000000500047223 */ /* 0x000fc800000000ff */
[----:B------:R-:W-:-:S04]  /*0240*/  FFMA R6, R4, -3, R0 ;  /* 0xc040000004067823 */ /* 0x000fc80000000000 */
[----:B------:R-:W-:Y:S01]  /*0250*/  FFMA R7, R5, R6, R4 ;  /* 0x0000000605077223 */ /* 0x000fe20000000004 */
[----:B0-----:R-:W-:Y:S06]  /*0260*/  @!P0 BRA `(.L_x_1) ;  /* 0x0000000000088947 */ /* 0x001fec0003800000 */
[----:B------:R-:W-:-:S07]  /*0270*/  MOV R4, 0x290 ;  /* 0x0000029000047802 */ /* 0x000fce0000000f00 */
[----:B------:R-:W-:Y:S05]  /*0280*/  CALL.REL.NOINC `($__internal_0_$__cuda_sm3x_div_rn_noftz_f32_slowpath) ;  /* 0x0000000000147944 */ /* 0x000fea0003c00000 */
.L_x_1:
[----:B------:R-:W-:Y:S05]  /*0290*/  BSYNC.RECONVERGENT B1 ;  /* 0x0000000000017941 */ /* 0x000fea0003800200 */
.L_x_0:
[----:B------:R-:W0:Y:S02]  /*02a0*/  LDC.64 R4, c[0x0][0x390] ;  /* 0x0000e400ff047b82 */ /* 0x000e240000000a00 */
[----:B0-----:R-:W-:-:S05]  /*02b0*/  IMAD.WIDE R2, R2, 0x4, R4 ;  /* 0x0000000402027825 */ /* 0x001fca00078e0204 */
[----:B------:R-:W-:Y:S01]  /*02c0*/  STG.E desc[UR6][R2.64], R7 ;  /* 0x0000000702007986 */ /* 0x000fe2000c101906 */
[----:B------:R-:W-:Y:S05]  /*02d0*/  EXIT ;  /* 0x000000000000794d */ /* 0x000fea0003800000 */
        .weak           $__internal_0_$__cuda_sm3x_div_rn_noftz_f32_slowpath
        .type           $__internal_0_$__cuda_sm3x_div_rn_noftz_f32_slowpath,@function
        .size           $__internal_0_$__cuda_sm3x_div_rn_noftz_f32_slowpath,(.L_x_15 - $__internal_0_$__cuda_sm3x_div_rn_noftz_f32_slowpath)
$__internal_0_$__cuda_sm3x_div_rn_noftz_f32_slowpath:
[--C-:B------:R-:W-:Y:S01]  /*02e0*/  SHF.R.U32.HI R3, RZ, 0x17, R0.reuse ;  /* 0x00000017ff037819 */ /* 0x100fe20000011600 */
[----:B------:R-:W-:Y:S04]  /*02f0*/  BSSY.RECONVERGENT B0, `(.L_x_2) ;  /* 0x000005c000007945 */ /* 0x000fe80003800200 */
[----:B------:R-:W-:Y:S01]  /*0300*/  BSSY.RELIABLE B2, `(.L_x_3) ;  /* 0x000001a000027945 */ /* 0x000fe20003800100 */
[----:B------:R-:W-:Y:S01]  /*0310*/  IMAD.MOV.U32 R5, RZ, RZ, R0 ;  /* 0x000000ffff057224 */ /* 0x000fe200078e0000 */
[----:B------:R-:W-:-:S05]  /*0320*/  LOP3.LUT R3, R3, 0xff, RZ, 0xc0, !PT ;  /* 0x000000ff03037812 */ /* 0x000fca00078ec0ff */
[----:B------:R-:W-:-:S05]  /*0330*/  VIADD R7, R3, 0xffffffff ;  /* 0xffffffff03077836 */ /* 0x000fca0000000000 */
[----:B------:R-:W-:-:S13]  /*0340*/  ISETP.GT.U32.OR P0, PT, R7, 0xfd, !PT ;  /* 0x000000fd0700780c */ /* 0x000fda0007f04470 */
[----:B------:R-:W-:Y:S01]  /*0350*/  @!P0 IMAD.MOV.U32 R6, RZ, RZ, RZ ;  /* 0x000000ffff068224 */ /* 0x000fe200078e00ff */
[----:B------:R-:W-:Y:S06]  /*0360*/  @!P0 BRA `(.L_x_4) ;  /* 0x00000000004c8947 */ /* 0x000fec0003800000 */
[----:B------:R-:W-:-:S13]  /*0370*/  FSETP.GTU.FTZ.AND P0, PT, |R0|, +INF , PT ;  /* 0x7f8000000000780b */ /* 0x000fda0003f1c200 */
[----:B------:R-:W-:Y:S05]  /*0380*/  @P0 BREAK.RELIABLE B2 ;  /* 0x0000000000020942 */ /* 0x000fea0003800100 */
[----:B------:R-:W-:Y:S05]  /*0390*/  @P0 BRA `(.L_x_5) ;  /* 0x0000000400400947 */ /* 0x000fea0003800000 */
[----:B------:R-:W-:-:S05]  /*03a0*/  IMAD.MOV.U32 R6, RZ, RZ, 0x40400000 ;  /* 0x40400000ff067424 */ /* 0x000fca00078e00ff */
[----:B------:R-:W-:-:S13]  /*03b0*/  LOP3.LUT P0, RZ, R6, 0x7fffffff, R5, 0xc8, !PT ;  /* 0x7fffffff06ff7812 */ /* 0x000fda000780c805 */
[----:B------:R-:W-:Y:S05]  /*03c0*/  @!P0 BREAK.RELIABLE B2 ;  /* 0x0000000000028942 */ /* 0x000fea0003800100 */
[----:B------:R-:W-:Y:S05]  /*03d0*/  @!P0 BRA `(.L_x_6) ;  /* 0x0000000400288947 */ /* 0x000fea0003800000 */
[----:B------:R-:W-:-:S13]  /*03e0*/  LOP3.LUT P0, RZ, R5, 0x7fffffff, RZ, 0xc0, !PT ;  /* 0x7fffffff05ff7812 */ /* 0x000fda000780c0ff */
[----:B------:R-:W-:Y:S05]  /*03f0*/  @!P0 BREAK.RELIABLE B2 ;  /* 0x0000000000028942 */ /* 0x000fea0003800100 */
[----:B------:R-:W-:Y:S05]  /*0400*/  @!P0 BRA `(.L_x_7) ;  /* 0x0000000400148947 */ /* 0x000fea0003800000 */
[----:B------:R-:W-:Y:S02]  /*0410*/  FSETP.NEU.FTZ.AND P0, PT, |R0|, +INF , PT ;  /* 0x7f8000000000780b */ /* 0x000fe40003f1d200 */
[----:B------:R-:W-:-:S04]  /*0420*/  LOP3.LUT P1, RZ, R6, 0x7fffffff, RZ, 0xc0, !PT ;  /* 0x7fffffff06ff7812 */ /* 0x000fc8000782c0ff */
[----:B------:R-:W-:-:S13]  /*0430*/  PLOP3.LUT P0, PT, P0, P1, PT, 0x2f, 0xf2 ;  /* 0x0000000000f2781c */ /* 0x000fda0000702577 */
[----:B------:R-:W-:Y:S05]  /*0440*/  @P0 BREAK.RELIABLE B2 ;  /* 0x0000000000020942 */ /* 0x000fea0003800100 */
[----:B------:R-:W-:Y:S05]  /*0450*/  @P0 BRA `(.L_x_8) ;  /* 0x0000000000f40947 */ /* 0x000fea0003800000 */
[----:B------:R-:W-:-:S13]  /*0460*/  ISETP.GE.AND P0, PT, R7, RZ, PT ;  /* 0x000000ff0700720c */ /* 0x000fda0003f06270 */
[----:B------:R-:W-:Y:S02]  /*0470*/  @P0 IMAD.MOV.U32 R6, RZ, RZ, RZ ;  /* 0x000000ffff060224 */ /* 0x000fe400078e00ff */
[----:B------:R-:W-:Y:S01]  /*0480*/  @!P0 FFMA R5, R0, 1.84467440737095516160e+19, RZ ;  /* 0x5f80000000058823 */ /* 0x000fe200000000ff */
[----:B------:R-:W-:-:S07]  /*0490*/  @!P0 IMAD.MOV.U32 R6, RZ, RZ, -0x40 ;  /* 0xffffffc0ff068424 */ /* 0x000fce00078e00ff */
.L_x_4:
[----:B------:R-:W-:Y:S05]  /*04a0*/  BSYNC.RELIABLE B2 ;  /* 0x0000000000027941 */ /* 0x000fea0003800100 */
.L_x_3:
[----:B------:R-:W-:Y:S01]  /*04b0*/  UMOV UR4, 0x40400000 ;  /* 0x4040000000047882 */ /* 0x000fe20000000000 */
[----:B------:R-:W-:Y:S01]  /*04c0*/  VIADD R3, R3, 0xffffff81 ;  /* 0xffffff8103037836 */ /* 0x000fe20000000000 */
[----:B------:R-:W-:Y:S01]  /*04d0*/  UIADD3 UR4, UPT, UPT, UR4, -0x800000, URZ ;  /* 0xff80000004047890 */ /* 0x000fe2000fffe0ff */
[----:B------:R-:W-:Y:S02]  /*04e0*/  BSSY.RECONVERGENT B2, `(.L_x_9) ;  /* 0x0000033000027945 */ /* 0x000fe40003800200 */
[----:B------:R-:W-:Y:S01]  /*04f0*/  IMAD R0, R3, -0x800000, R5 ;  /* 0xff80000003007824 */ /* 0x000fe200078e0205 */
[----:B------:R-:W-:Y:S02]  /*0500*/  IADD3 R6, PT, PT, R6, -0x1, R3 ;  /* 0xffffffff06067810 */ /* 0x000fe40007ffe003 */
[----:B------:R-:W-:-:S03]  /*0510*/  FADD.FTZ R9, -RZ, -UR4 ;  /* 0x80000004ff097e21 */ /* 0x000fc60008010100 */
[----:B------:R-:W0:Y:S02]  /*0520*/  MUFU.RCP R7, UR4 ;  /* 0x0000000400077d08 */ /* 0x000e240008001000 */
[----:B0-----:R-:W-:-:S04]  /*0530*/  FFMA R8, R7, R9, 1 ;  /* 0x3f80000007087423 */ /* 0x001fc80000000009 */
[----:B------:R-:W-:-:S04]  /*0540*/  FFMA R7, R7, R8, R7 ;  /* 0x0000000807077223 */ /* 0x000fc80000000007 */
[----:B------:R-:W-:-:S04]  /*0550*/  FFMA R8, R0, R7, RZ ;  /* 0x0000000700087223 */ /* 0x000fc800000000ff */
[----:B------:R-:W-:-:S04]  /*0560*/  FFMA R5, R9, R8, R0 ;  /* 0x0000000809057223 */ /* 0x000fc80000000000 */
[----:B------:R-:W-:-:S04]  /*0570*/  FFMA R8, R7, R5, R8 ;  /* 0x0000000507087223 */ /* 0x000fc80000000008 */
[----:B------:R-:W-:-:S04]  /*0580*/  FFMA R9, R9, R8, R0 ;  /* 0x0000000809097223 */ /* 0x000fc80000000000 */
[----:B------:R-:W-:-:S05]  /*0590*/  FFMA R5, R7, R9, R8 ;  /* 0x0000000907057223 */ /* 0x000fca0000000008 */
[----:B------:R-:W-:-:S04]  /*05a0*/  SHF.R.U32.HI R0, RZ, 0x17, R5 ;  /* 0x00000017ff007819 */ /* 0x000fc80000011605 */
[----:B------:R-:W-:-:S05]  /*05b0*/  LOP3.LUT R0, R0, 0xff, RZ, 0xc0, !PT ;  /* 0x000000ff00007812 */ /* 0x000fca00078ec0ff */
[----:B------:R-:W-:-:S04]  /*05c0*/  IMAD.IADD R10, R0, 0x1, R6 ;  /* 0x00000001000a7824 */ /* 0x000fc800078e0206 */
[----:B------:R-:W-:-:S05]  /*05d0*/  VIADD R0, R10, 0xffffffff ;  /* 0xffffffff0a007836 */ /* 0x000fca0000000000 */
[----:B------:R-:W-:-:S13]  /*05e0*/  ISETP.GE.U32.AND P0, PT, R0, 0xfe, PT ;  /* 0x000000fe0000780c */ /* 0x000fda0003f06070 */
[----:B------:R-:W-:Y:S05]  /*05f0*/  @!P0 BRA `(.L_x_10) ;  /* 0x0000000000808947 */ /* 0x000fea0003800000 */
[----:B------:R-:W-:-:S13]  /*0600*/  ISETP.GT.AND P0, PT, R10, 0xfe, PT ;  /* 0x000000fe0a00780c */ /* 0x000fda0003f04270 */
[----:B------:R-:W-:Y:S05]  /*0610*/  @P0 BRA `(.L_x_11) ;  /* 0x00000000006c0947 */ /* 0x000fea0003800000 */
[----:B------:R-:W-:-:S13]  /*0620*/  ISETP.GE.AND P0, PT, R10, 0x1, PT ;  /* 0x000000010a00780c */ /* 0x000fda0003f06270 */
[----:B------:R-:W-:Y:S05]  /*0630*/  @P0 BRA `(.L_x_12) ;  /* 0x0000000000740947 */ /* 0x000fea0003800000 */
[----:B------:R-:W-:Y:S02]  /*0640*/  ISETP.GE.AND P0, PT, R10, -0x18, PT ;  /* 0xffffffe80a00780c */ /* 0x000fe40003f06270 */
[----:B------:R-:W-:-:S11]  /*0650*/  LOP3.LUT R5, R5, 0x80000000, RZ, 0xc0, !PT ;  /* 0x8000000005057812 */ /* 0x000fd600078ec0ff */
[----:B------:R-:W-:Y:S05]  /*0660*/  @!P0 BRA `(.L_x_12) ;  /* 0x0000000000688947 */ /* 0x000fea0003800000 */
[CCC-:B------:R-:W-:Y:S01]  /*0670*/  FFMA.RZ R0, R7.reuse, R9.reuse, R8.reuse ;  /* 0x0000000907007223 */ /* 0x1c0fe2000000c008 */
[C---:B------:R-:W-:Y:S01]  /*0680*/  VIADD R6, R10.reuse, 0x20 ;  /* 0x000000200a067836 */ /* 0x040fe20000000000 */
[C---:B------:R-:W-:Y:S02]  /*0690*/  ISETP.NE.AND P2, PT, R10.reuse, RZ, PT ;  /* 0x000000ff0a00720c */ /* 0x040fe40003f45270 */
[----:B------:R-:W-:Y:S02]  /*06a0*/  ISETP.NE.AND P1, PT, R10, RZ, PT ;  /* 0x000000ff0a00720c */ /* 0x000fe40003f25270 */
[----:B------:R-:W-:Y:S01]  /*06b0*/  LOP3.LUT R3, R0, 0x7fffff, RZ, 0xc0, !PT ;  /* 0x007fffff00037812 */ /* 0x000fe200078ec0ff */
[CCC-:B------:R-:W-:Y:S01]  /*06c0*/  FFMA.RP R0, R7.reuse, R9.reuse, R8.reuse ;  /* 0x0000000907007223 */ /* 0x1c0fe20000008008 */
[----:B------:R-:W-:Y:S01]  /*06d0*/  FFMA.RM R7, R7, R9, R8 ;  /* 0x0000000907077223 */ /* 0x000fe20000004008 */
[----:B------:R-:W-:Y:S01]  /*06e0*/  IMAD.MOV R8, RZ, RZ, -R10 ;  /* 0x000000ffff087224 */ /* 0x000fe200078e0a0a */
[----:B------:R-:W-:-:S03]  /*06f0*/  LOP3.LUT R3, R3, 0x800000, RZ, 0xfc, !PT ;  /* 0x0080000003037812 */ /* 0x000fc600078efcff */
[----:B------:R-:W-:Y:S02]  /*0700*/  FSETP.NEU.FTZ.AND P0, PT, R0, R7, PT ;  /* 0x000000070000720b */ /* 0x000fe40003f1d000 */
[----:B------:R-:W-:Y:S02]  /*0710*/  SHF.L.U32 R6, R3, R6, RZ ;  /* 0x0000000603067219 */ /* 0x000fe400000006ff */
[----:B------:R-:W-:Y:S02]  /*0720*/  SEL R0, R8, RZ, P2 ;  /* 0x000000ff08007207 */ /* 0x000fe40001000000 */
[----:B------:R-:W-:Y:S02]  /*0730*/  ISETP.NE.AND P1, PT, R6, RZ, P1 ;  /* 0x000000ff0600720c */ /* 0x000fe40000f25270 */
[----:B------:R-:W-:Y:S02]  /*0740*/  SHF.R.U32.HI R0, RZ, R0, R3 ;  /* 0x00000000ff007219 */ /* 0x000fe40000011603 */
[----:B------:R-:W-:-:S02]  /*0750*/  PLOP3.LUT P0, PT, P0, P1, PT, 0xf8, 0x8f ;  /* 0x00000000008f781c */ /* 0x000fc40000703f70 */
[----:B------:R-:W-:Y:S02]  /*0760*/  SHF.R.U32.HI R6, RZ, 0x1, R0 ;  /* 0x00000001ff067819 */ /* 0x000fe40000011600 */
[----:B------:R-:W-:-:S04]  /*0770*/  SEL R3, RZ, 0x1, !P0 ;  /* 0x00000001ff037807 */ /* 0x000fc80004000000 */
[----:B------:R-:W-:-:S04]  /*0780*/  LOP3.LUT R3, R3, 0x1, R6, 0xf8, !PT ;  /* 0x0000000103037812 */ /* 0x000fc800078ef806 */
[----:B------:R-:W-:-:S05]  /*0790*/  LOP3.LUT R3, R3, R0, RZ, 0xc0, !PT ;  /* 0x0000000003037212 */ /* 0x000fca00078ec0ff */
[----:B------:R-:W-:-:S05]  /*07a0*/  IMAD.IADD R6, R6, 0x1, R3 ;  /* 0x0000000106067824 */ /* 0x000fca00078e0203 */
[----:B------:R-:W-:Y:S01]  /*07b0*/  LOP3.LUT R5, R6, R5, RZ, 0xfc, !PT ;  /* 0x0000000506057212 */ /* 0x000fe200078efcff */
[----:B------:R-:W-:Y:S06]  /*07c0*/  BRA `(.L_x_12) ;  /* 0x0000000000107947 */ /* 0x000fec0003800000 */
.L_x_11:
[----:B------:R-:W-:-:S04]  /*07d0*/  LOP3.LUT R5, R5, 0x80000000, RZ, 0xc0, !PT ;  /* 0x8000000005057812 */ /* 0x000fc800078ec0ff */
[----:B------:R-:W-:Y:S01]  /*07e0*/  LOP3.LUT R5, R5, 0x7f800000, RZ, 0xfc, !PT ;  /* 0x7f80000005057812 */ /* 0x000fe200078efcff */
[----:B------:R-:W-:Y:S06]  /*07f0*/  BRA `(.L_x_12) ;  /* 0x0000000000047947 */ /* 0x000fec0003800000 */
.L_x_10:
[----:B------:R-:W-:-:S07]  /*0800*/  IMAD R5, R6, 0x800000, R5 ;  /* 0x0080000006057824 */ /* 0x000fce00078e0205 */
.L_x_12:
[----:B------:R-:W-:Y:S05]  /*0810*/  BSYNC.RECONVERGENT B2 ;  /* 0x0000000000027941 */ /* 0x000fea0003800200 */
.L_x_9:
[----:B------:R-:W-:Y:S05]  /*0820*/  BRA `(.L_x_13) ;  /* 0x0000000000207947 */ /* 0x000fea0003800000 */
.L_x_8:
[----:B------:R-:W-:-:S04]  /*0830*/  LOP3.LUT R5, R6, 0x80000000, R5, 0x48, !PT ;  /* 0x8000000006057812 */ /* 0x000fc800078e4805 */
[----:B------:R-:W-:Y:S01]  /*0840*/  LOP3.LUT R5, R5, 0x7f800000, RZ, 0xfc, !PT ;  /* 0x7f80000005057812 */ /* 0x000fe200078efcff */
[----:B------:R-:W-:Y:S06]  /*0850*/  BRA `(.L_x_13) ;  /* 0x0000000000147947 */ /* 0x000fec0003800000 */
.L_x_7:
[----:B------:R-:W-:Y:S01]  /*0860*/  LOP3.LUT R5, R6, 0x80000000, R5, 0x48, !PT ;  /* 0x8000000006057812 */ /* 0x000fe200078e4805 */
[----:B------:R-:W-:Y:S06]  /*0870*/  BRA `(.L_x_13) ;  /* 0x00000000000c7947 */ /* 0x000fec0003800000 */
.L_x_6:
[----:B------:R-:W0:Y:S01]  /*0880*/  MUFU.RSQ R5, -QNAN ;  /* 0xffc0000000057908 */ /* 0x000e220000001400 */
[----:B------:R-:W-:Y:S05]  /*0890*/  BRA `(.L_x_13) ;  /* 0x0000000000047947 */ /* 0x000fea0003800000 */
.L_x_5:
[----:B------:R-:W-:-:S07]  /*08a0*/  FADD.FTZ R5, R0, 3 ;  /* 0x4040000000057421 */ /* 0x000fce0000010000 */
.L_x_13:
[----:B------:R-:W-:Y:S05]  /*08b0*/  BSYNC.RECONVERGENT B0 ;  /* 0x0000000000007941 */ /* 0x000fea0003800200 */
.L_x_2:
[----:B0-----:R-:W-:Y:S02]  /*08c0*/  IMAD.MOV.U32 R7, RZ, RZ, R5 ;  /* 0x000000ffff077224 */ /* 0x001fe400078e0005 */
[----:B------:R-:W-:-:S04]  /*08d0*/  IMAD.MOV.U32 R5, RZ, RZ, 0x0 ;  /* 0x00000000ff057424 */ /* 0x000fc800078e00ff */
[----:B------:R-:W-:Y:S05]  /*08e0*/  RET.REL.NODEC R4 `(_Z8convolveiPfS_) ;  /* 0xfffffff404c47950 */ /* 0x000fea0003c3ffff */
.L_x_14:
[----:B------:R-:W-:-:S00]  /*08f0*/  BRA `(.L_x_14) ;  /* 0xfffffffc00fc7947 */ /* 0x000fc0000383ffff */
[----:B------:R-:W-:-:S00]  /*0900*/  NOP ;  /* 0x0000000000007918 */ /* 0x000fc00000000000 */
[----:B------:R-:W-:-:S00]  /*0910*/  NOP ;  /* 0x0000000000007918 */ /* 0x000fc00000000000 */
[----:B------:R-:W-:-:S00]  /*0920*/  NOP ;  /* 0x0000000000007918 */ /* 0x000fc00000000000 */
[----:B------:R-:W-:-:S00]  /*0930*/  NOP ;  /* 0x0000000000007918 */ /* 0x000fc00000000000 */
[----:B------:R-:W-:-:S00]  /*0940*/  NOP ;  /* 0x0000000000007918 */ /* 0x000fc00000000000 */
[----:B------:R-:W-:-:S00]  /*0950*/  NOP ;  /* 0x0000000000007918 */ /* 0x000fc00000000000 */
[----:B------:R-:W-:-:S00]  /*0960*/  NOP ;  /* 0x0000000000007918 */ /* 0x000fc00000000000 */
[----:B------:R-:W-:-:S00]  /*0970*/  NOP ;  /* 0x0000000000007918 */ /* 0x000fc00000000000 */
.L_x_15:


//--------------------- .nv.shared._Z8convolveiPfS_ --------------------------
	.section	.nv.shared._Z8convolveiPfS_,"aw",@nobits
	.sectionflags	@""
	.align	4
.nv.shared._Z8convolveiPfS_:
	.zero		1544


//--------------------- .nv.shared.reserved.0     --------------------------
	.section	.nv.shared.reserved.0,"aw",@nobits
	.weak		__nv_reservedSMEM_offset_0_alias
	.size		__nv_reservedSMEM_offset_0_alias, 0, 64
	.other		__nv_reservedSMEM_offset_0_alias,@"STO_CUDA_RESERVED_SHARED STV_DEFAULT"
__nv_reservedSMEM_offset_0_alias:
	.zero		0
	.zero		64


//--------------------- .nv.constant0._Z8convolveiPfS_ --------------------------
	.section	.nv.constant0._Z8convolveiPfS_,"a",@progbits
	.sectionflags	@""
	.align	4
.nv.constant0._Z8convolveiPfS_:
	.zero		920


//--------------------- SYMBOLS --------------------------

	.type		.nv.reservedSmem.offset0,@object
	.size		.nv.reservedSmem.offset0,0x4
	.type		.nv.reservedSmem.cap,@object
	.size		.nv.reservedSmem.cap,0x4
